//
// Generated by NVIDIA NVVM Compiler
//
// Compiler Build ID: CL-36424714
// Cuda compilation tools, release 13.0, V13.0.88
// Based on NVVM 20.0.0
//

.version 9.0
.target sm_100
.address_size 64

	// .globl	_Z9oblicz_fxffPf
// _ZZ9oblicz_fxffPfE1y has been demoted
.global .align 4 .b8 __cudart_i2opi_f[24] = {65, 144, 67, 60, 153, 149, 98, 219, 192, 221, 52, 245, 209, 87, 39, 252, 41, 21, 68, 78, 110, 131, 249, 162};

.visible .entry _Z9oblicz_fxffPf(
	.param .f32 _Z9oblicz_fxffPf_param_0,
	.param .f32 _Z9oblicz_fxffPf_param_1,
	.param .u64 .ptr .align 1 _Z9oblicz_fxffPf_param_2
)
{
	.local .align 4 .b8 	__local_depot0[28];
	.reg .b64 	%SP;
	.reg .b64 	%SPL;
	.reg .pred 	%p<15>;
	.reg .b32 	%r<56>;
	.reg .b32 	%f<63>;
	.reg .b64 	%rd<25>;
	.reg .b64 	%fd<3>;
	// demoted variable
	.shared .align 4 .b8 _ZZ9oblicz_fxffPfE1y[256];
	mov.u64 	%SPL, __local_depot0;
	ld.param.f32 	%f7, [_Z9oblicz_fxffPf_param_0];
	ld.param.f32 	%f8, [_Z9oblicz_fxffPf_param_1];
	ld.param.u64 	%rd9, [_Z9oblicz_fxffPf_param_2];
	add.u64 	%rd1, %SPL, 0;
	mov.u32 	%r1, %ctaid.x;
	mov.u32 	%r18, %ntid.x;
	mov.u32 	%r2, %tid.x;
	mad.lo.s32 	%r19, %r1, %r18, %r2;
	add.s32 	%r20, %r19, 1;
	cvt.rn.f32.s32 	%f9, %r20;
	fma.rn.f32 	%f1, %f7, %f9, %f8;
	mul.f32 	%f10, %f1, 0f3F22F983;
	cvt.rni.s32.f32 	%r55, %f10;
	cvt.rn.f32.s32 	%f11, %r55;
	fma.rn.f32 	%f12, %f11, 0fBFC90FDA, %f1;
	fma.rn.f32 	%f13, %f11, 0fB3A22168, %f12;
	fma.rn.f32 	%f62, %f11, 0fA7C234C5, %f13;
	abs.f32 	%f3, %f1;
	setp.ltu.f32 	%p1, %f3, 0f47CE4780;
	@%p1 bra 	$L__BB0_8;
	setp.neu.f32 	%p2, %f3, 0f7F800000;
	@%p2 bra 	$L__BB0_3;
	mov.f32 	%f16, 0f00000000;
	mul.rn.f32 	%f62, %f1, %f16;
	mov.b32 	%r55, 0;
	bra.uni 	$L__BB0_8;
$L__BB0_3:
	mov.b32 	%r4, %f1;
	shl.b32 	%r22, %r4, 8;
	or.b32  	%r5, %r22, -2147483648;
	mov.b64 	%rd24, 0;
	mov.b32 	%r52, 0;
	mov.u64 	%rd22, __cudart_i2opi_f;
	mov.u64 	%rd23, %rd1;
$L__BB0_4:
	.pragma "nounroll";
	ld.global.nc.u32 	%r23, [%rd22];
	mad.wide.u32 	%rd13, %r23, %r5, %rd24;
	shr.u64 	%rd24, %rd13, 32;
	st.local.u32 	[%rd23], %rd13;
	add.s32 	%r52, %r52, 1;
	add.s64 	%rd23, %rd23, 4;
	add.s64 	%rd22, %rd22, 4;
	setp.ne.s32 	%p3, %r52, 6;
	@%p3 bra 	$L__BB0_4;
	shr.u32 	%r24, %r4, 23;
	st.local.u32 	[%rd1+24], %rd24;
	and.b32  	%r8, %r24, 31;
	and.b32  	%r25, %r24, 224;
	add.s32 	%r26, %r25, -128;
	shr.u32 	%r27, %r26, 5;
	mul.wide.u32 	%rd14, %r27, 4;
	sub.s64 	%rd8, %rd1, %rd14;
	ld.local.u32 	%r53, [%rd8+24];
	ld.local.u32 	%r54, [%rd8+20];
	setp.eq.s32 	%p4, %r8, 0;
	@%p4 bra 	$L__BB0_7;
	shf.l.wrap.b32 	%r53, %r54, %r53, %r8;
	ld.local.u32 	%r28, [%rd8+16];
	shf.l.wrap.b32 	%r54, %r28, %r54, %r8;
$L__BB0_7:
	shr.u32 	%r29, %r53, 30;
	shf.l.wrap.b32 	%r30, %r54, %r53, 2;
	shl.b32 	%r31, %r54, 2;
	shr.u32 	%r32, %r30, 31;
	add.s32 	%r33, %r32, %r29;
	neg.s32 	%r34, %r33;
	setp.lt.s32 	%p5, %r4, 0;
	selp.b32 	%r55, %r34, %r33, %p5;
	xor.b32  	%r35, %r30, %r4;
	shr.s32 	%r36, %r30, 31;
	xor.b32  	%r37, %r36, %r30;
	xor.b32  	%r38, %r36, %r31;
	cvt.u64.u32 	%rd15, %r37;
	shl.b64 	%rd16, %rd15, 32;
	cvt.u64.u32 	%rd17, %r38;
	or.b64  	%rd18, %rd16, %rd17;
	cvt.rn.f64.s64 	%fd1, %rd18;
	mul.f64 	%fd2, %fd1, 0d3BF921FB54442D19;
	cvt.rn.f32.f64 	%f14, %fd2;
	neg.f32 	%f15, %f14;
	setp.lt.s32 	%p6, %r35, 0;
	selp.f32 	%f62, %f15, %f14, %p6;
$L__BB0_8:
	mul.f32 	%f17, %f1, %f1;
	fma.rn.f32 	%f18, %f17, 0f3BBB989D, 0f3F000000;
	cvt.sat.f32.f32 	%f19, %f18;
	mov.f32 	%f20, 0f4B400001;
	mov.f32 	%f21, 0f437C0000;
	fma.rm.f32 	%f22, %f19, %f21, %f20;
	add.s32 	%r40, %r55, 1;
	mul.rn.f32 	%f23, %f62, %f62;
	and.b32  	%r41, %r55, 1;
	setp.eq.b32 	%p7, %r41, 1;
	selp.f32 	%f24, %f62, 0f3F800000, %p7;
	fma.rn.f32 	%f25, %f23, %f24, 0f00000000;
	fma.rn.f32 	%f26, %f23, 0f37CBAC00, 0fBAB607ED;
	selp.f32 	%f27, 0fB94D4153, %f26, %p7;
	selp.f32 	%f28, 0f3C0885E4, 0f3D2AAABB, %p7;
	fma.rn.f32 	%f29, %f27, %f23, %f28;
	selp.f32 	%f30, 0fBE2AAAA8, 0fBEFFFFFF, %p7;
	fma.rn.f32 	%f31, %f29, %f23, %f30;
	fma.rn.f32 	%f32, %f31, %f25, %f24;
	and.b32  	%r42, %r40, 2;
	setp.eq.s32 	%p8, %r42, 0;
	mov.f32 	%f33, 0f00000000;
	sub.f32 	%f34, %f33, %f32;
	selp.f32 	%f35, %f32, %f34, %p8;
	add.f32 	%f36, %f22, 0fCB40007F;
	neg.f32 	%f37, %f36;
	fma.rn.f32 	%f38, %f17, 0f3FB8AA3B, %f37;
	fma.rn.f32 	%f39, %f17, 0f32A57060, %f38;
	ex2.approx.ftz.f32 	%f40, %f39;
	mov.b32 	%r43, %f22;
	shl.b32 	%r44, %r43, 23;
	mov.b32 	%f41, %r44;
	mul.f32 	%f42, %f40, %f41;
	mul.f32 	%f43, %f42, %f35;
	shl.b32 	%r45, %r2, 2;
	mov.u32 	%r46, _ZZ9oblicz_fxffPfE1y;
	add.s32 	%r17, %r46, %r45;
	st.shared.f32 	[%r17], %f43;
	bar.sync 	0;
	and.b32  	%r47, %r2, 1;
	setp.eq.b32 	%p9, %r47, 1;
	@%p9 bra 	$L__BB0_10;
	ld.shared.f32 	%f44, [%r17+4];
	ld.shared.f32 	%f45, [%r17];
	add.f32 	%f46, %f44, %f45;
	st.shared.f32 	[%r17], %f46;
$L__BB0_10:
	bar.sync 	0;
	and.b32  	%r48, %r2, 3;
	setp.ne.s32 	%p10, %r48, 0;
	@%p10 bra 	$L__BB0_12;
	ld.shared.f32 	%f47, [%r17+8];
	ld.shared.f32 	%f48, [%r17];
	add.f32 	%f49, %f47, %f48;
	st.shared.f32 	[%r17], %f49;
$L__BB0_12:
	bar.sync 	0;
	and.b32  	%r49, %r2, 7;
	setp.ne.s32 	%p11, %r49, 0;
	@%p11 bra 	$L__BB0_14;
	ld.shared.f32 	%f50, [%r17+16];
	ld.shared.f32 	%f51, [%r17];
	add.f32 	%f52, %f50, %f51;
	st.shared.f32 	[%r17], %f52;
$L__BB0_14:
	bar.sync 	0;
	and.b32  	%r50, %r2, 15;
	setp.ne.s32 	%p12, %r50, 0;
	@%p12 bra 	$L__BB0_16;
	ld.shared.f32 	%f53, [%r17+32];
	ld.shared.f32 	%f54, [%r17];
	add.f32 	%f55, %f53, %f54;
	st.shared.f32 	[%r17], %f55;
$L__BB0_16:
	bar.sync 	0;
	and.b32  	%r51, %r2, 31;
	setp.ne.s32 	%p13, %r51, 0;
	@%p13 bra 	$L__BB0_18;
	ld.shared.f32 	%f56, [%r17+64];
	ld.shared.f32 	%f57, [%r17];
	add.f32 	%f58, %f56, %f57;
	st.shared.f32 	[%r17], %f58;
$L__BB0_18:
	bar.sync 	0;
	setp.ne.s32 	%p14, %r2, 0;
	@%p14 bra 	$L__BB0_20;
	ld.shared.f32 	%f59, [_ZZ9oblicz_fxffPfE1y+128];
	ld.shared.f32 	%f60, [_ZZ9oblicz_fxffPfE1y];
	add.f32 	%f61, %f59, %f60;
	st.shared.f32 	[_ZZ9oblicz_fxffPfE1y], %f61;
	cvta.to.global.u64 	%rd19, %rd9;
	mul.wide.u32 	%rd20, %r1, 4;
	add.s64 	%rd21, %rd19, %rd20;
	st.global.f32 	[%rd21], %f61;
$L__BB0_20:
	ret;

}


// ===== COMPILED SASS (sm_100) =====

	.target	sm_100

	.elftype	@"ET_EXEC"


//--------------------- .note.nv.tkinfo           --------------------------
	.section	.note.nv.tkinfo,"",@"SHT_NOTE"
	.sectionflags	@"SHF_NOTE_NV_TKINFO"
	.tkinfo
        /*0018*/ 	.word	0x00000002
        /*0030*/ 	.string	""
        /*0030*/ 	.string	"ptxas"
        /*0030*/ 	.string	"Cuda compilation tools, release 13.0, V13.0.88"
        /*0030*/ 	.string	"Build cuda_13.0.r13.0/compiler.36424714_0"
        /*0030*/ 	.string	"-arch sm_100 -m 64 "



//--------------------- .note.nv.cuinfo           --------------------------
	.section	.note.nv.cuinfo,"",@"SHT_NOTE"
	.sectionflags	@"SHF_NOTE_NV_CUINFO"
        /*0018*/ 	.short	0x0002
        /*001a*/ 	.short	0x0064
        /*001c*/ 	.short	0x0082
	.zero		2


//--------------------- .nv.info                  --------------------------
	.section	.nv.info,"",@"SHT_CUDA_INFO"
	.align	4


	//----- nvinfo : EIATTR_REGCOUNT
	.align		4
        /*0000*/ 	.byte	0x04, 0x2f
        /*0002*/ 	.short	(.L_2 - .L_1)
	.align		4
.L_1:
        /*0004*/ 	.word	index@(_Z9oblicz_fxffPf)
        /*0008*/ 	.word	0x00000013


	//----- nvinfo : EIATTR_FRAME_SIZE
	.align		4
.L_2:
        /*000c*/ 	.byte	0x04, 0x11
        /*000e*/ 	.short	(.L_4 - .L_3)
	.align		4
.L_3:
        /*0010*/ 	.word	index@(_Z9oblicz_fxffPf)
        /*0014*/ 	.word	0x00000000


	//----- nvinfo : EIATTR_MIN_STACK_SIZE
	.align		4
.L_4:
        /*0018*/ 	.byte	0x04, 0x12
        /*001a*/ 	.short	(.L_6 - .L_5)
	.align		4
.L_5:
        /*001c*/ 	.word	index@(_Z9oblicz_fxffPf)
        /*0020*/ 	.word	0x00000000
.L_6:


//--------------------- .nv.compat                --------------------------
	.section	.nv.compat,"",@"SHT_CUDA_COMPAT_INFO"
	.align	4
        /*0000*/ 	.byte	0x02, 0x09, 0x00, 0x00, 0x02, 0x02, 0x01, 0x00, 0x02, 0x05, 0x05, 0x00, 0x03, 0x07, 0x01, 0x01
        /*0010*/ 	.byte	0x02, 0x03, 0x00, 0x00, 0x02, 0x06, 0x01, 0x00, 0x04, 0x0b, 0x08, 0x00, 0x01, 0x00, 0x00, 0x00
        /*0020*/ 	.byte	0x00, 0x00, 0x00, 0x00


//--------------------- .nv.info._Z9oblicz_fxffPf --------------------------
	.section	.nv.info._Z9oblicz_fxffPf,"",@"SHT_CUDA_INFO"
	.sectionflags	@""
	.align	4


	//----- nvinfo : EIATTR_CUDA_API_VERSION
	.align		4
        /*0000*/ 	.byte	0x04, 0x37
        /*0002*/ 	.short	(.L_8 - .L_7)
.L_7:
        /*0004*/ 	.word	0x00000082


	//----- nvinfo : EIATTR_KPARAM_INFO
	.align		4
.L_8:
        /*0008*/ 	.byte	0x04, 0x17
        /*000a*/ 	.short	(.L_10 - .L_9)
.L_9:
        /*000c*/ 	.word	0x00000000
        /*0010*/ 	.short	0x0002
        /*0012*/ 	.short	0x0008
        /*0014*/ 	.byte	0x00, 0xf5, 0x21, 0x00


	//----- nvinfo : EIATTR_KPARAM_INFO
	.align		4
.L_10:
        /*0018*/ 	.byte	0x04, 0x17
        /*001a*/ 	.short	(.L_12 - .L_11)
.L_11:
        /*001c*/ 	.word	0x00000000
        /*0020*/ 	.short	0x0001
        /*0022*/ 	.short	0x0004
        /*0024*/ 	.byte	0x00, 0xf0, 0x11, 0x00


	//----- nvinfo : EIATTR_KPARAM_INFO
	.align		4
.L_12:
        /*0028*/ 	.byte	0x04, 0x17
        /*002a*/ 	.short	(.L_14 - .L_13)
.L_13:
        /*002c*/ 	.word	0x00000000
        /*0030*/ 	.short	0x0000
        /*0032*/ 	.short	0x0000
        /*0034*/ 	.byte	0x00, 0xf0, 0x11, 0x00


	//----- nvinfo : EIATTR_SPARSE_MMA_MASK
	.align		4
.L_14:
        /*0038*/ 	.byte	0x03, 0x50
        /*003a*/ 	.short	0x0000


	//----- nvinfo : EIATTR_MAXREG_COUNT
	.align		4
        /*003c*/ 	.byte	0x03, 0x1b
        /*003e*/ 	.short	0x00ff


	//----- nvinfo : EIATTR_NUM_BARRIERS
	.align		4
        /*0040*/ 	.byte	0x02, 0x4c
        /*0042*/ 	.byte	0x01
	.zero		1


	//----- nvinfo : EIATTR_MERCURY_ISA_VERSION
	.align		4
        /*0044*/ 	.byte	0x03, 0x5f
        /*0046*/ 	.short	0x0101


	//----- nvinfo : EIATTR_VRC_CTA_INIT_COUNT
	.align		4
        /*0048*/ 	.byte	0x02, 0x4a
	.zero		1
	.zero		1


	//----- nvinfo : EIATTR_EXIT_INSTR_OFFSETS
	.align		4
        /*004c*/ 	.byte	0x04, 0x1c
        /*004e*/ 	.short	(.L_16 - .L_15)


	//   ....[0]....
.L_15:
        /*0050*/ 	.word	0x00000b80


	//   ....[1]....
        /*0054*/ 	.word	0x00000c00


	//----- nvinfo : EIATTR_CRS_STACK_SIZE
	.align		4
.L_16:
        /*0058*/ 	.byte	0x04, 0x1e
        /*005a*/ 	.short	(.L_18 - .L_17)
.L_17:
        /*005c*/ 	.word	0x00000000


	//----- nvinfo : EIATTR_CBANK_PARAM_SIZE
	.align		4
.L_18:
        /*0060*/ 	.byte	0x03, 0x19
        /*0062*/ 	.short	0x0010


	//----- nvinfo : EIATTR_PARAM_CBANK
	.align		4
        /*0064*/ 	.byte	0x04, 0x0a
        /*0066*/ 	.short	(.L_20 - .L_19)
	.align		4
.L_19:
        /*0068*/ 	.word	index@(.nv.constant0._Z9oblicz_fxffPf)
        /*006c*/ 	.short	0x0380
        /*006e*/ 	.short	0x0010


	//----- nvinfo : EIATTR_SW_WAR
	.align		4
.L_20:
        /*0070*/ 	.byte	0x04, 0x36
        /*0072*/ 	.short	(.L_22 - .L_21)
.L_21:
        /*0074*/ 	.word	0x00000008
.L_22:


//--------------------- .nv.callgraph             --------------------------
	.section	.nv.callgraph,"",@"SHT_CUDA_CALLGRAPH"
	.align	4
	.sectionentsize	8
	.align		4
        /*0000*/ 	.word	0x00000000
	.align		4
        /*0004*/ 	.word	0xffffffff
	.align		4
        /*0008*/ 	.word	0x00000000
	.align		4
        /*000c*/ 	.word	0xfffffffe
	.align		4
        /*0010*/ 	.word	0x00000000
	.align		4
        /*0014*/ 	.word	0xfffffffd
	.align		4
        /*0018*/ 	.word	0x00000000
	.align		4
        /*001c*/ 	.word	0xfffffffc


//--------------------- .nv.constant4             --------------------------
	.section	.nv.constant4,"a",@progbits
	.align	8
	.align		8
.nv.constant4:
        /*0000*/ 	.dword	__cudart_i2opi_f


//--------------------- .text._Z9oblicz_fxffPf    --------------------------
	.section	.text._Z9oblicz_fxffPf,"ax",@progbits
	.align	128
        .global         _Z9oblicz_fxffPf
        .type           _Z9oblicz_fxffPf,@function
        .size           _Z9oblicz_fxffPf,(.L_x_6 - _Z9oblicz_fxffPf)
        .other          _Z9oblicz_fxffPf,@"STO_CUDA_ENTRY STV_DEFAULT"
_Z9oblicz_fxffPf:
.text._Z9oblicz_fxffPf:
[----:B------:R-:W-:Y:S01]  /*0000*/  LDC R1, c[0x0][0x37c] ;  /* 0x0000df00ff017b82 */ /* 0x000fe20000000800 */
[----:B------:R-:W0:Y:S01]  /*0010*/  S2R R2, SR_CTAID.X ;  /* 0x0000000000027919 */ /* 0x000e220000002500 */
[----:B------:R-:W0:Y:S06]  /*0020*/  LDCU UR4, c[0x0][0x360] ;  /* 0x00006c00ff0477ac */ /* 0x000e2c0008000800 */
[----:B------:R-:W1:Y:S01]  /*0030*/  LDC.64 R4, c[0x0][0x380] ;  /* 0x0000e000ff047b82 */ /* 0x000e620000000a00 */
[----:B------:R-:W-:Y:S01]  /*0040*/  BSSY.RECONVERGENT B0, `(.L_x_0) ;  /* 0x000006f000007945 */ /* 0x000fe20003800200 */
[----:B------:R-:W0:Y:S01]  /*0050*/  S2R R3, SR_TID.X ;  /* 0x0000000000037919 */ /* 0x000e220000002100 */
[----:B------:R-:W2:Y:S01]  /*0060*/  LDCU.64 UR6, c[0x0][0x358] ;  /* 0x00006b00ff0677ac */ /* 0x000ea20008000a00 */
[----:B0-----:R-:W-:-:S04]  /*0070*/  IMAD R0, R2, UR4, R3 ;  /* 0x0000000402007c24 */ /* 0x001fc8000f8e0203 */
[----:B------:R-:W-:-:S05]  /*0080*/  VIADD R0, R0, 0x1 ;  /* 0x0000000100007836 */ /* 0x000fca0000000000 */
[----:B------:R-:W-:-:S05]  /*0090*/  I2FP.F32.S32 R0, R0 ;  /* 0x0000000000007245 */ /* 0x000fca0000201400 */
[----:B-1----:R-:W-:-:S04]  /*00a0*/  FFMA R0, R0, R4, R5 ;  /* 0x0000000400007223 */ /* 0x002fc80000000005 */
[C---:B------:R-:W-:Y:S01]  /*00b0*/  FMUL R4, R0.reuse, 0.63661974668502807617 ;  /* 0x3f22f98300047820 */ /* 0x040fe20000400000 */
[----:B------:R-:W-:-:S03]  /*00c0*/  FSETP.GE.AND P0, PT, |R0|, 105615, PT ;  /* 0x47ce47800000780b */ /* 0x000fc60003f06200 */
[----:B------:R-:W0:Y:S02]  /*00d0*/  F2I.NTZ R8, R4 ;  /* 0x0000000400087305 */ /* 0x000e240000203100 */
[----:B0-----:R-:W-:-:S05]  /*00e0*/  I2FP.F32.S32 R5, R8 ;  /* 0x0000000800057245 */ /* 0x001fca0000201400 */
[----:B------:R-:W-:-:S04]  /*00f0*/  FFMA R6, R5, -1.5707962512969970703, R0 ;  /* 0xbfc90fda05067823 */ /* 0x000fc80000000000 */
[----:B------:R-:W-:-:S04]  /*0100*/  FFMA R6, R5, -7.5497894158615963534e-08, R6 ;  /* 0xb3a2216805067823 */ /* 0x000fc80000000006 */
[----:B------:R-:W-:Y:S01]  /*0110*/  FFMA R6, R5, -5.3903029534742383927e-15, R6 ;  /* 0xa7c234c505067823 */ /* 0x000fe20000000006 */
[----:B--2---:R-:W-:Y:S06]  /*0120*/  @!P0 BRA `(.L_x_1) ;  /* 0x0000000400808947 */ /* 0x004fec0003800000 */
[----:B------:R-:W-:-:S13]  /*0130*/  FSETP.NEU.AND P0, PT, |R0|, +INF , PT ;  /* 0x7f8000000000780b */ /* 0x000fda0003f0d200 */
[----:B------:R-:W-:Y:S01]  /*0140*/  @!P0 FMUL R6, RZ, R0 ;  /* 0x00000000ff068220 */ /* 0x000fe20000400000 */
[----:B------:R-:W-:Y:S01]  /*0150*/  @!P0 IMAD.MOV.U32 R8, RZ, RZ, RZ ;  /* 0x000000ffff088224 */ /* 0x000fe200078e00ff */
[----:B------:R-:W-:Y:S06]  /*0160*/  @!P0 BRA `(.L_x_1) ;  /* 0x0000000400708947 */ /* 0x000fec0003800000 */
[----:B------:R-:W-:Y:S02]  /*0170*/  IMAD.SHL.U32 R5, R0, 0x100, RZ ;  /* 0x0000010000057824 */ /* 0x000fe400078e00ff */
[----:B------:R-:W-:Y:S02]  /*0180*/  HFMA2 R4, -RZ, RZ, 0, 0 ;  /* 0x00000000ff047431 */ /* 0x000fe400000001ff */
[----:B------:R-:W-:Y:S01]  /*0190*/  IMAD.MOV.U32 R16, RZ, RZ, RZ ;  /* 0x000000ffff107224 */ /* 0x000fe200078e00ff */
[----:B------:R-:W0:Y:S01]  /*01a0*/  LDCU.64 UR8, c[0x4][URZ] ;  /* 0x01000000ff0877ac */ /* 0x000e220008000a00 */
[----:B------:R-:W-:Y:S01]  /*01b0*/  LOP3.LUT R5, R5, 0x80000000, RZ, 0xfc, !PT ;  /* 0x8000000005057812 */ /* 0x000fe200078efcff */
[----:B------:R-:W-:Y:S01]  /*01c0*/  UMOV UR5, URZ ;  /* 0x000000ff00057c82 */ /* 0x000fe20008000000 */
[----:B------:R-:W-:-:S05]  /*01d0*/  UMOV UR4, URZ ;  /* 0x000000ff00047c82 */ /* 0x000fca0008000000 */
.L_x_2:
[----:B0-----:R-:W-:Y:S02]  /*01e0*/  IMAD.U32 R8, RZ, RZ, UR8 ;  /* 0x00000008ff087e24 */ /* 0x001fe4000f8e00ff */
[----:B------:R-:W-:-:S05]  /*01f0*/  IMAD.U32 R9, RZ, RZ, UR9 ;  /* 0x00000009ff097e24 */ /* 0x000fca000f8e00ff */
[----:B------:R-:W2:Y:S01]  /*0200*/  LDG.E.CONSTANT R6, desc[UR6][R8.64] ;  /* 0x0000000608067981 */ /* 0x000ea2000c1e9900 */
[----:B------:R-:W-:Y:S01]  /*0210*/  UIADD3 UR4, UPT, UPT, UR4, 0x1, URZ ;  /* 0x0000000104047890 */ /* 0x000fe2000fffe0ff */
[C---:B------:R-:W-:Y:S01]  /*0220*/  ISETP.EQ.AND P0, PT, R16.reuse, RZ, PT ;  /* 0x000000ff1000720c */ /* 0x040fe20003f02270 */
[----:B------:R-:W-:Y:S01]  /*0230*/  UIADD3 UR8, UP1, UPT, UR8, 0x4, URZ ;  /* 0x0000000408087890 */ /* 0x000fe2000ff3e0ff */
[C---:B------:R-:W-:Y:S01]  /*0240*/  ISETP.EQ.AND P1, PT, R16.reuse, 0x4, PT ;  /* 0x000000041000780c */ /* 0x040fe20003f22270 */
[----:B------:R-:W-:Y:S01]  /*0250*/  UISETP.NE.AND UP0, UPT, UR4, 0x6, UPT ;  /* 0x000000060400788c */ /* 0x000fe2000bf05270 */
[C---:B------:R-:W-:Y:S01]  /*0260*/  ISETP.EQ.AND P2, PT, R16.reuse, 0x8, PT ;  /* 0x000000081000780c */ /* 0x040fe20003f42270 */
[----:B------:R-:W-:Y:S01]  /*0270*/  UIADD3.X UR9, UPT, UPT, URZ, UR9, URZ, UP1, !UPT ;  /* 0x00000009ff097290 */ /* 0x000fe20008ffe4ff */
[C---:B------:R-:W-:Y:S02]  /*0280*/  ISETP.EQ.AND P3, PT, R16.reuse, 0xc, PT ;  /* 0x0000000c1000780c */ /* 0x040fe40003f62270 */
[----:B------:R-:W-:-:S02]  /*0290*/  ISETP.EQ.AND P4, PT, R16, 0x10, PT ;  /* 0x000000101000780c */ /* 0x000fc40003f82270 */
[C---:B------:R-:W-:Y:S01]  /*02a0*/  ISETP.EQ.AND P5, PT, R16.reuse, 0x14, PT ;  /* 0x000000141000780c */ /* 0x040fe20003fa2270 */
[----:B------:R-:W-:Y:S02]  /*02b0*/  VIADD R16, R16, 0x4 ;  /* 0x0000000410107836 */ /* 0x000fe40000000000 */
[----:B--2---:R-:W-:-:S03]  /*02c0*/  IMAD.WIDE.U32 R6, R6, R5, RZ ;  /* 0x0000000506067225 */ /* 0x004fc600078e00ff */
[----:B------:R-:W-:-:S04]  /*02d0*/  IADD3 R6, P6, PT, R6, R4, RZ ;  /* 0x0000000406067210 */ /* 0x000fc80007fde0ff */
[----:B------:R-:W-:Y:S01]  /*02e0*/  IADD3.X R4, PT, PT, R7, UR5, RZ, P6, !PT ;  /* 0x0000000507047c10 */ /* 0x000fe2000b7fe4ff */
[--C-:B------:R-:W-:Y:S01]  /*02f0*/  @P1 IMAD.MOV.U32 R11, RZ, RZ, R6.reuse ;  /* 0x000000ffff0b1224 */ /* 0x100fe200078e0006 */
[-C--:B------:R-:W-:Y:S01]  /*0300*/  @P0 MOV R10, R6.reuse ;  /* 0x00000006000a0202 */ /* 0x080fe20000000f00 */
[--C-:B------:R-:W-:Y:S01]  /*0310*/  @P2 IMAD.MOV.U32 R12, RZ, RZ, R6.reuse ;  /* 0x000000ffff0c2224 */ /* 0x100fe200078e0006 */
[----:B------:R-:W-:Y:S01]  /*0320*/  @P4 MOV R14, R6 ;  /* 0x00000006000e4202 */ /* 0x000fe20000000f00 */
[--C-:B------:R-:W-:Y:S02]  /*0330*/  @P3 IMAD.MOV.U32 R13, RZ, RZ, R6.reuse ;  /* 0x000000ffff0d3224 */ /* 0x100fe400078e0006 */
[----:B------:R-:W-:Y:S01]  /*0340*/  @P5 IMAD.MOV.U32 R15, RZ, RZ, R6 ;  /* 0x000000ffff0f5224 */ /* 0x000fe200078e0006 */
[----:B------:R-:W-:Y:S06]  /*0350*/  BRA.U UP0, `(.L_x_2) ;  /* 0xfffffffd00a07547 */ /* 0x000fec000b83ffff */
[----:B------:R-:W-:Y:S01]  /*0360*/  SHF.R.U32.HI R5, RZ, 0x17, R0 ;  /* 0x00000017ff057819 */ /* 0x000fe20000011600 */
[----:B------:R-:W-:Y:S03]  /*0370*/  BSSY.RECONVERGENT B1, `(.L_x_3) ;  /* 0x0000029000017945 */ /* 0x000fe60003800200 */
[C---:B------:R-:W-:Y:S02]  /*0380*/  LOP3.LUT R6, R5.reuse, 0xe0, RZ, 0xc0, !PT ;  /* 0x000000e005067812 */ /* 0x040fe400078ec0ff */
[----:B------:R-:W-:-:S03]  /*0390*/  LOP3.LUT P6, RZ, R5, 0x1f, RZ, 0xc0, !PT ;  /* 0x0000001f05ff7812 */ /* 0x000fc600078cc0ff */
[----:B------:R-:W-:-:S05]  /*03a0*/  VIADD R6, R6, 0xffffff80 ;  /* 0xffffff8006067836 */ /* 0x000fca0000000000 */
[----:B------:R-:W-:-:S04]  /*03b0*/  SHF.R.U32.HI R6, RZ, 0x5, R6 ;  /* 0x00000005ff067819 */ /* 0x000fc80000011606 */
[----:B------:R-:W-:-:S04]  /*03c0*/  LEA R9, -R6, RZ, 0x2 ;  /* 0x000000ff06097211 */ /* 0x000fc800078e11ff */
[C---:B------:R-:W-:Y:S02]  /*03d0*/  ISETP.EQ.AND P3, PT, R9.reuse, -0x18, PT ;  /* 0xffffffe80900780c */ /* 0x040fe40003f62270 */
[C---:B------:R-:W-:Y:S02]  /*03e0*/  ISETP.EQ.AND P4, PT, R9.reuse, -0x14, PT ;  /* 0xffffffec0900780c */ /* 0x040fe40003f82270 */
[C---:B------:R-:W-:Y:S02]  /*03f0*/  ISETP.EQ.AND P2, PT, R9.reuse, -0x10, PT ;  /* 0xfffffff00900780c */ /* 0x040fe40003f42270 */
[C---:B------:R-:W-:Y:S02]  /*0400*/  ISETP.EQ.AND P1, PT, R9.reuse, -0xc, PT ;  /* 0xfffffff40900780c */ /* 0x040fe40003f22270 */
[C---:B------:R-:W-:Y:S02]  /*0410*/  ISETP.EQ.AND P0, PT, R9.reuse, -0x8, PT ;  /* 0xfffffff80900780c */ /* 0x040fe40003f02270 */
[----:B------:R-:W-:-:S03]  /*0420*/  ISETP.EQ.AND P5, PT, R9, RZ, PT ;  /* 0x000000ff0900720c */ /* 0x000fc60003fa2270 */
[--C-:B------:R-:W-:Y:S01]  /*0430*/  @P3 IMAD.MOV.U32 R6, RZ, RZ, R10.reuse ;  /* 0x000000ffff063224 */ /* 0x100fe200078e000a */
[C---:B------:R-:W-:Y:S01]  /*0440*/  ISETP.EQ.AND P3, PT, R9.reuse, -0x4, PT ;  /* 0xfffffffc0900780c */ /* 0x040fe20003f62270 */
[----:B------:R-:W-:Y:S02]  /*0450*/  @P4 IMAD.MOV.U32 R7, RZ, RZ, R10 ;  /* 0x000000ffff074224 */ /* 0x000fe400078e000a */
[----:B------:R-:W-:Y:S01]  /*0460*/  @P4 IMAD.MOV.U32 R6, RZ, RZ, R11 ;  /* 0x000000ffff064224 */ /* 0x000fe200078e000b */
[----:B------:R-:W-:Y:S01]  /*0470*/  ISETP.EQ.AND P4, PT, R9, 0x4, PT ;  /* 0x000000040900780c */ /* 0x000fe20003f82270 */
[----:B------:R-:W-:Y:S01]  /*0480*/  @P2 IMAD.MOV.U32 R6, RZ, RZ, R12 ;  /* 0x000000ffff062224 */ /* 0x000fe200078e000c */
[----:B------:R-:W-:Y:S01]  /*0490*/  @P2 MOV R7, R11 ;  /* 0x0000000b00072202 */ /* 0x000fe20000000f00 */
[----:B------:R-:W-:Y:S02]  /*04a0*/  @P1 IMAD.MOV.U32 R6, RZ, RZ, R13 ;  /* 0x000000ffff061224 */ /* 0x000fe400078e000d */
[----:B------:R-:W-:-:S02]  /*04b0*/  @P0 IMAD.MOV.U32 R6, RZ, RZ, R14 ;  /* 0x000000ffff060224 */ /* 0x000fc400078e000e */
[----:B------:R-:W-:Y:S01]  /*04c0*/  @P1 IMAD.MOV.U32 R7, RZ, RZ, R12 ;  /* 0x000000ffff071224 */ /* 0x000fe200078e000c */
[----:B------:R-:W-:Y:S01]  /*04d0*/  @P0 MOV R7, R13 ;  /* 0x0000000d00070202 */ /* 0x000fe20000000f00 */
[----:B------:R-:W-:Y:S02]  /*04e0*/  @P3 IMAD.MOV.U32 R6, RZ, RZ, R15 ;  /* 0x000000ffff063224 */ /* 0x000fe400078e000f */
[----:B------:R-:W-:Y:S02]  /*04f0*/  @P5 IMAD.MOV.U32 R6, RZ, RZ, R4 ;  /* 0x000000ffff065224 */ /* 0x000fe400078e0004 */
[----:B------:R-:W-:Y:S01]  /*0500*/  @P3 IMAD.MOV.U32 R7, RZ, RZ, R14 ;  /* 0x000000ffff073224 */ /* 0x000fe200078e000e */
[----:B------:R-:W-:Y:S01]  /*0510*/  @P5 MOV R7, R15 ;  /* 0x0000000f00075202 */ /* 0x000fe20000000f00 */
[----:B------:R-:W-:Y:S02]  /*0520*/  @P4 IMAD.MOV.U32 R7, RZ, RZ, R4 ;  /* 0x000000ffff074224 */ /* 0x000fe400078e0004 */
[----:B------:R-:W-:Y:S01]  /*0530*/  IMAD.MOV.U32 R8, RZ, RZ, R6 ;  /* 0x000000ffff087224 */ /* 0x000fe200078e0006 */
[----:B------:R-:W-:Y:S06]  /*0540*/  @!P6 BRA `(.L_x_4) ;  /* 0x00000000002ce947 */ /* 0x000fec0003800000 */
[----:B------:R-:W-:Y:S01]  /*0550*/  @P2 MOV R6, R10 ;  /* 0x0000000a00062202 */ /* 0x000fe20000000f00 */
[----:B------:R-:W-:Y:S01]  /*0560*/  @P1 IMAD.MOV.U32 R6, RZ, RZ, R11 ;  /* 0x000000ffff061224 */ /* 0x000fe200078e000b */
[----:B------:R-:W-:Y:S01]  /*0570*/  LOP3.LUT R5, R5, 0x1f, RZ, 0xc0, !PT ;  /* 0x0000001f05057812 */ /* 0x000fe200078ec0ff */
[----:B------:R-:W-:Y:S01]  /*0580*/  @P0 IMAD.MOV.U32 R6, RZ, RZ, R12 ;  /* 0x000000ffff060224 */ /* 0x000fe200078e000c */
[----:B------:R-:W-:Y:S02]  /*0590*/  ISETP.EQ.AND P0, PT, R9, 0x8, PT ;  /* 0x000000080900780c */ /* 0x000fe40003f02270 */
[----:B------:R-:W-:Y:S01]  /*05a0*/  @P3 MOV R6, R13 ;  /* 0x0000000d00063202 */ /* 0x000fe20000000f00 */
[----:B------:R-:W-:Y:S01]  /*05b0*/  @P5 IMAD.MOV.U32 R6, RZ, RZ, R14 ;  /* 0x000000ffff065224 */ /* 0x000fe200078e000e */
[----:B------:R-:W-:Y:S01]  /*05c0*/  SHF.L.W.U32.HI R8, R7, R5, R8 ;  /* 0x0000000507087219 */ /* 0x000fe20000010e08 */
[----:B------:R-:W-:-:S08]  /*05d0*/  @P4 IMAD.MOV.U32 R6, RZ, RZ, R15 ;  /* 0x000000ffff064224 */ /* 0x000fd000078e000f */
[----:B------:R-:W-:-:S04]  /*05e0*/  @P0 MOV R6, R4 ;  /* 0x0000000400060202 */ /* 0x000fc80000000f00 */
[----:B------:R-:W-:-:S07]  /*05f0*/  SHF.L.W.U32.HI R7, R6, R5, R7 ;  /* 0x0000000506077219 */ /* 0x000fce0000010e07 */
.L_x_4:
[----:B------:R-:W-:Y:S05]  /*0600*/  BSYNC.RECONVERGENT B1 ;  /* 0x0000000000017941 */ /* 0x000fea0003800200 */
.L_x_3:
[C-C-:B------:R-:W-:Y:S01]  /*0610*/  SHF.L.W.U32.HI R9, R7.reuse, 0x2, R8.reuse ;  /* 0x0000000207097819 */ /* 0x140fe20000010e08 */
[----:B------:R-:W-:Y:S01]  /*0620*/  IMAD.SHL.U32 R7, R7, 0x4, RZ ;  /* 0x0000000407077824 */ /* 0x000fe200078e00ff */
[----:B------:R-:W-:Y:S01]  /*0630*/  UMOV UR4, 0x54442d19 ;  /* 0x54442d1900047882 */ /* 0x000fe20000000000 */
[----:B------:R-:W-:Y:S01]  /*0640*/  UMOV UR5, 0x3bf921fb ;  /* 0x3bf921fb00057882 */ /* 0x000fe20000000000 */
[----:B------:R-:W-:Y:S02]  /*0650*/  SHF.R.S32.HI R4, RZ, 0x1f, R9 ;  /* 0x0000001fff047819 */ /* 0x000fe40000011409 */
[----:B------:R-:W-:Y:S02]  /*0660*/  SHF.R.U32.HI R8, RZ, 0x1e, R8 ;  /* 0x0000001eff087819 */ /* 0x000fe40000011608 */
[C---:B------:R-:W-:Y:S02]  /*0670*/  LOP3.LUT R6, R4.reuse, R7, RZ, 0x3c, !PT ;  /* 0x0000000704067212 */ /* 0x040fe400078e3cff */
[----:B------:R-:W-:-:S02]  /*0680*/  LOP3.LUT R7, R4, R9, RZ, 0x3c, !PT ;  /* 0x0000000904077212 */ /* 0x000fc400078e3cff */
[----:B------:R-:W-:Y:S02]  /*0690*/  ISETP.GE.AND P0, PT, R0, RZ, PT ;  /* 0x000000ff0000720c */ /* 0x000fe40003f06270 */
[----:B------:R-:W0:Y:S01]  /*06a0*/  I2F.F64.S64 R4, R6 ;  /* 0x0000000600047312 */ /* 0x000e220000301c00 */
[C---:B------:R-:W-:Y:S02]  /*06b0*/  LEA.HI R8, R9.reuse, R8, RZ, 0x1 ;  /* 0x0000000809087211 */ /* 0x040fe400078f08ff */
[----:B------:R-:W-:-:S03]  /*06c0*/  LOP3.LUT R10, R9, R0, RZ, 0x3c, !PT ;  /* 0x00000000090a7212 */ /* 0x000fc600078e3cff */
[----:B------:R-:W-:Y:S01]  /*06d0*/  IMAD.MOV R9, RZ, RZ, -R8 ;  /* 0x000000ffff097224 */ /* 0x000fe200078e0a08 */
[----:B------:R-:W-:-:S04]  /*06e0*/  ISETP.GE.AND P1, PT, R10, RZ, PT ;  /* 0x000000ff0a00720c */ /* 0x000fc80003f26270 */
[----:B------:R-:W-:Y:S01]  /*06f0*/  @!P0 MOV R8, R9 ;  /* 0x0000000900088202 */ /* 0x000fe20000000f00 */
[----:B0-----:R-:W-:-:S10]  /*0700*/  DMUL R4, R4, UR4 ;  /* 0x0000000404047c28 */ /* 0x001fd40008000000 */
[----:B------:R-:W0:Y:S02]  /*0710*/  F2F.F32.F64 R4, R4 ;  /* 0x0000000400047310 */ /* 0x000e240000301000 */
[----:B0-----:R-:W-:-:S07]  /*0720*/  FSEL R6, -R4, R4, !P1 ;  /* 0x0000000404067208 */ /* 0x001fce0004800100 */
.L_x_1:
[----:B------:R-:W-:Y:S05]  /*0730*/  BSYNC.RECONVERGENT B0 ;  /* 0x0000000000007941 */ /* 0x000fea0003800200 */
.L_x_0:
[----:B------:R-:W-:Y:S02]  /*0740*/  IMAD.MOV.U32 R5, RZ, RZ, 0x3bbb989d ;  /* 0x3bbb989dff057424 */ /* 0x000fe400078e00ff */
[----:B------:R-:W-:Y:S01]  /*0750*/  FMUL R0, R0, R0 ;  /* 0x0000000000007220 */ /* 0x000fe20000400000 */
[----:B------:R-:W-:Y:S02]  /*0760*/  IMAD.MOV.U32 R7, RZ, RZ, 0x437c0000 ;  /* 0x437c0000ff077424 */ /* 0x000fe400078e00ff */
[----:B------:R-:W-:Y:S01]  /*0770*/  HFMA2 R10, -RZ, RZ, 0.487060546875, -0.0625 ;  /* 0x37cbac00ff0a7431 */ /* 0x000fe200000001ff */
[----:B------:R-:W-:Y:S01]  /*0780*/  LOP3.LUT R11, R8, 0x1, RZ, 0xc0, !PT ;  /* 0x00000001080b7812 */ /* 0x000fe200078ec0ff */
[----:B------:R-:W-:Y:S01]  /*0790*/  FFMA.SAT R4, R0, R5, 0.5 ;  /* 0x3f00000000047423 */ /* 0x000fe20000002005 */
[----:B------:R-:W-:Y:S01]  /*07a0*/  FMUL R5, R6, R6 ;  /* 0x0000000606057220 */ /* 0x000fe20000400000 */
[----:B------:R-:W0:Y:S01]  /*07b0*/  S2UR UR5, SR_CgaCtaId ;  /* 0x00000000000579c3 */ /* 0x000e220000008800 */
[----:B------:R-:W-:Y:S01]  /*07c0*/  ISETP.NE.U32.AND P0, PT, R11, 0x1, PT ;  /* 0x000000010b00780c */ /* 0x000fe20003f05070 */
[----:B------:R-:W-:Y:S01]  /*07d0*/  FFMA.RM R4, R4, R7, 12582913 ;  /* 0x4b40000104047423 */ /* 0x000fe20000004007 */
[----:B------:R-:W-:Y:S01]  /*07e0*/  VIADD R8, R8, 0x1 ;  /* 0x0000000108087836 */ /* 0x000fe20000000000 */
[----:B------:R-:W-:-:S02]  /*07f0*/  UMOV UR4, 0x400 ;  /* 0x0000040000047882 */ /* 0x000fc40000000000 */
[C---:B------:R-:W-:Y:S01]  /*0800*/  FADD R7, R4.reuse, -12583039 ;  /* 0xcb40007f04077421 */ /* 0x040fe20000000000 */
[----:B------:R-:W-:Y:S01]  /*0810*/  IMAD.SHL.U32 R4, R4, 0x800000, RZ ;  /* 0x0080000004047824 */ /* 0x000fe200078e00ff */
[----:B------:R-:W-:Y:S02]  /*0820*/  LOP3.LUT P1, RZ, R8, 0x2, RZ, 0xc0, !PT ;  /* 0x0000000208ff7812 */ /* 0x000fe4000782c0ff */
[C---:B------:R-:W-:Y:S01]  /*0830*/  FFMA R9, R0.reuse, 1.4426950216293334961, -R7 ;  /* 0x3fb8aa3b00097823 */ /* 0x040fe20000000807 */
[----:B------:R-:W-:Y:S01]  /*0840*/  FFMA R7, R5, R10, -0.0013887860113754868507 ;  /* 0xbab607ed05077423 */ /* 0x000fe2000000000a */
[----:B------:R-:W-:Y:S02]  /*0850*/  IMAD.MOV.U32 R10, RZ, RZ, 0x3c0885e4 ;  /* 0x3c0885e4ff0a7424 */ /* 0x000fe400078e00ff */
[----:B------:R-:W-:Y:S02]  /*0860*/  FFMA R9, R0, 1.925963033500011079e-08, R9 ;  /* 0x32a5706000097823 */ /* 0x000fe40000000009 */
[----:B------:R-:W-:-:S02]  /*0870*/  FSEL R0, R7, -0.00019574658654164522886, P0 ;  /* 0xb94d415307007808 */ /* 0x000fc40000000000 */
[----:B------:R-:W-:Y:S02]  /*0880*/  FSEL R10, R10, 0.041666727513074874878, !P0 ;  /* 0x3d2aaabb0a0a7808 */ /* 0x000fe40004000000 */
[----:B------:R-:W-:Y:S01]  /*0890*/  MOV R7, 0x3e2aaaa8 ;  /* 0x3e2aaaa800077802 */ /* 0x000fe20000000f00 */
[----:B------:R-:W1:Y:S02]  /*08a0*/  MUFU.EX2 R9, R9 ;  /* 0x0000000900097308 */ /* 0x000e640000000800 */
[----:B------:R-:W-:Y:S01]  /*08b0*/  FFMA R10, R5, R0, R10 ;  /* 0x00000000050a7223 */ /* 0x000fe2000000000a */
[----:B------:R-:W-:Y:S01]  /*08c0*/  FSEL R7, -R7, -0.4999999701976776123, !P0 ;  /* 0xbeffffff07077808 */ /* 0x000fe20004000100 */
[----:B0-----:R-:W-:Y:S01]  /*08d0*/  ULEA UR4, UR5, UR4, 0x18 ;  /* 0x0000000405047291 */ /* 0x001fe2000f8ec0ff */
[----:B------:R-:W-:Y:S02]  /*08e0*/  FSEL R0, R6, 1, !P0 ;  /* 0x3f80000006007808 */ /* 0x000fe40004000000 */
[----:B------:R-:W-:Y:S01]  /*08f0*/  LOP3.LUT R6, R3, 0x1, RZ, 0xc0, !PT ;  /* 0x0000000103067812 */ /* 0x000fe200078ec0ff */
[----:B------:R-:W-:Y:S01]  /*0900*/  FFMA R7, R5, R10, R7 ;  /* 0x0000000a05077223 */ /* 0x000fe20000000007 */
[----:B------:R-:W-:Y:S01]  /*0910*/  LOP3.LUT P0, RZ, R3, 0x3, RZ, 0xc0, !PT ;  /* 0x0000000303ff7812 */ /* 0x000fe2000780c0ff */
[----:B------:R-:W-:Y:S01]  /*0920*/  FFMA R5, R5, R0, RZ ;  /* 0x0000000005057223 */ /* 0x000fe200000000ff */
[----:B------:R-:W-:-:S03]  /*0930*/  ISETP.NE.U32.AND P2, PT, R6, 0x1, PT ;  /* 0x000000010600780c */ /* 0x000fc60003f45070 */
[----:B------:R-:W-:Y:S01]  /*0940*/  FFMA R0, R5, R7, R0 ;  /* 0x0000000705007223 */ /* 0x000fe20000000000 */
[----:B-1----:R-:W-:-:S03]  /*0950*/  FMUL R9, R9, R4 ;  /* 0x0000000409097220 */ /* 0x002fc60000400000 */
[----:B------:R-:W-:Y:S01]  /*0960*/  @P1 FADD R0, RZ, -R0 ;  /* 0x80000000ff001221 */ /* 0x000fe20000000000 */
[C---:B------:R-:W-:Y:S02]  /*0970*/  LEA R4, R3.reuse, UR4, 0x2 ;  /* 0x0000000403047c11 */ /* 0x040fe4000f8e10ff */
[----:B------:R-:W-:Y:S01]  /*0980*/  LOP3.LUT P1, RZ, R3, 0x7, RZ, 0xc0, !PT ;  /* 0x0000000703ff7812 */ /* 0x000fe2000782c0ff */
[----:B------:R-:W-:-:S05]  /*0990*/  FMUL R9, R0, R9 ;  /* 0x0000000900097220 */ /* 0x000fca0000400000 */
[----:B------:R-:W-:Y:S01]  /*09a0*/  STS [R4], R9 ;  /* 0x0000000904007388 */ /* 0x000fe20000000800 */
[----:B------:R-:W-:Y:S06]  /*09b0*/  BAR.SYNC.DEFER_BLOCKING 0x0 ;  /* 0x0000000000007b1d */ /* 0x000fec0000010000 */
[----:B------:R-:W-:Y:S04]  /*09c0*/  @P2 LDS R0, [R4+0x4] ;  /* 0x0000040004002984 */ /* 0x000fe80000000800 */
[----:B------:R-:W0:Y:S02]  /*09d0*/  @P2 LDS R5, [R4] ;  /* 0x0000000004052984 */ /* 0x000e240000000800 */
[----:B0-----:R-:W-:-:S05]  /*09e0*/  @P2 FADD R5, R0, R5 ;  /* 0x0000000500052221 */ /* 0x001fca0000000000 */
[----:B------:R-:W-:Y:S01]  /*09f0*/  @P2 STS [R4], R5 ;  /* 0x0000000504002388 */ /* 0x000fe20000000800 */
[----:B------:R-:W-:Y:S06]  /*0a00*/  BAR.SYNC.DEFER_BLOCKING 0x0 ;  /* 0x0000000000007b1d */ /* 0x000fec0000010000 */
[----:B------:R-:W-:Y:S04]  /*0a10*/  @!P0 LDS R0, [R4+0x8] ;  /* 0x0000080004008984 */ /* 0x000fe80000000800 */
[----:B------:R-:W0:Y:S02]  /*0a20*/  @!P0 LDS R7, [R4] ;  /* 0x0000000004078984 */ /* 0x000e240000000800 */
[----:B0-----:R-:W-:-:S05]  /*0a30*/  @!P0 FADD R7, R0, R7 ;  /* 0x0000000700078221 */ /* 0x001fca0000000000 */
[----:B------:R-:W-:Y:S01]  /*0a40*/  @!P0 STS [R4], R7 ;  /* 0x0000000704008388 */ /* 0x000fe20000000800 */
[----:B------:R-:W-:Y:S01]  /*0a50*/  BAR.SYNC.DEFER_BLOCKING 0x0 ;  /* 0x0000000000007b1d */ /* 0x000fe20000010000 */
[----:B------:R-:W-:-:S05]  /*0a60*/  LOP3.LUT P0, RZ, R3, 0xf, RZ, 0xc0, !PT ;  /* 0x0000000f03ff7812 */ /* 0x000fca000780c0ff */
        /* <DEDUP_REMOVED lines=11> */
[----:B------:R-:W-:-:S05]  /*0b20*/  ISETP.NE.AND P0, PT, R3, RZ, PT ;  /* 0x000000ff0300720c */ /* 0x000fca0003f05270 */
[----:B------:R-:W-:Y:S04]  /*0b30*/  @!P1 LDS R0, [R4+0x40] ;  /* 0x0000400004009984 */ /* 0x000fe80000000800 */
[----:B------:R-:W0:Y:S02]  /*0b40*/  @!P1 LDS R7, [R4] ;  /* 0x0000000004079984 */ /* 0x000e240000000800 */
[----:B0-----:R-:W-:-:S05]  /*0b50*/  @!P1 FADD R7, R0, R7 ;  /* 0x0000000700079221 */ /* 0x001fca0000000000 */
[----:B------:R0:W-:Y:S01]  /*0b60*/  @!P1 STS [R4], R7 ;  /* 0x0000000704009388 */ /* 0x0001e20000000800 */
[----:B------:R-:W-:Y:S06]  /*0b70*/  BAR.SYNC.DEFER_BLOCKING 0x0 ;  /* 0x0000000000007b1d */ /* 0x000fec0000010000 */
[----:B------:R-:W-:Y:S05]  /*0b80*/  @P0 EXIT ;  /* 0x000000000000094d */ /* 0x000fea0003800000 */
[----:B------:R-:W-:Y:S01]  /*0b90*/  LDS R0, [UR4+0x80] ;  /* 0x00008004ff007984 */ /* 0x000fe20008000800 */
[----:B0-----:R-:W0:Y:S03]  /*0ba0*/  LDC.64 R4, c[0x0][0x388] ;  /* 0x0000e200ff047b82 */ /* 0x001e260000000a00 */
[----:B------:R-:W1:Y:S02]  /*0bb0*/  LDS R3, [UR4] ;  /* 0x00000004ff037984 */ /* 0x000e640008000800 */
[----:B-1----:R-:W-:Y:S01]  /*0bc0*/  FADD R7, R0, R3 ;  /* 0x0000000300077221 */ /* 0x002fe20000000000 */
[----:B0-----:R-:W-:-:S04]  /*0bd0*/  IMAD.WIDE.U32 R2, R2, 0x4, R4 ;  /* 0x0000000402027825 */ /* 0x001fc800078e0004 */
[----:B------:R-:W-:Y:S04]  /*0be0*/  STS [UR4], R7 ;  /* 0x00000007ff007988 */ /* 0x000fe80008000804 */
[----:B------:R-:W-:Y:S01]  /*0bf0*/  STG.E desc[UR6][R2.64], R7 ;  /* 0x0000000702007986 */ /* 0x000fe2000c101906 */
[----:B------:R-:W-:Y:S05]  /*0c00*/  EXIT ;  /* 0x000000000000794d */ /* 0x000fea0003800000 */
.L_x_5:
[----:B------:R-:W-:-:S00]  /*0c10*/  BRA `(.L_x_5) ;  /* 0xfffffffc00fc7947 */ /* 0x000fc0000383ffff */
[----:B------:R-:W-:-:S00]  /*0c20*/  NOP ;  /* 0x0000000000007918 */ /* 0x000fc00000000000 */
        /* <DEDUP_REMOVED lines=13> */
.L_x_6:


//--------------------- .nv.global.init           --------------------------
	.section	.nv.global.init,"aw",@progbits
	.align	4
.nv.global.init:
	.type		__cudart_i2opi_f,@object
	.size		__cudart_i2opi_f,(.L_0 - __cudart_i2opi_f)
__cudart_i2opi_f:
        /*0000*/ 	.byte	0x41, 0x90, 0x43, 0x3c, 0x99, 0x95, 0x62, 0xdb, 0xc0, 0xdd, 0x34, 0xf5, 0xd1, 0x57, 0x27, 0xfc
        /*0010*/ 	.byte	0x29, 0x15, 0x44, 0x4e, 0x6e, 0x83, 0xf9, 0xa2
.L_0:


//--------------------- .nv.shared._Z9oblicz_fxffPf --------------------------
	.section	.nv.shared._Z9oblicz_fxffPf,"aw",@nobits
	.sectionflags	@""
	.align	4
.nv.shared._Z9oblicz_fxffPf:
	.zero		1280


//--------------------- .nv.shared.reserved.0     --------------------------
	.section	.nv.shared.reserved.0,"aw",@nobits
	.weak		__nv_reservedSMEM_offset_0_alias
	.size		__nv_reservedSMEM_offset_0_alias, 0, 64
	.other		__nv_reservedSMEM_offset_0_alias,@"STO_CUDA_RESERVED_SHARED STV_DEFAULT"
__nv_reservedSMEM_offset_0_alias:
	.zero		0
	.zero		64


//--------------------- .nv.constant0._Z9oblicz_fxffPf --------------------------
	.section	.nv.constant0._Z9oblicz_fxffPf,"a",@progbits
	.sectionflags	@""
	.align	4
.nv.constant0._Z9oblicz_fxffPf:
	.zero		912


//--------------------- SYMBOLS --------------------------

	.type		.nv.reservedSmem.offset0,@object
	.size		.nv.reservedSmem.offset0,0x4
	.type		.nv.reservedSmem.cap,@object
	.size		.nv.reservedSmem.cap,0x4
